	.headerflags	@"EF_CUDA_TEXMODE_UNIFIED EF_CUDA_64BIT_ADDRESS EF_CUDA_ACCELERATORS EF_CUDA_SM90 EF_CUDA_VIRTUAL_SM(EF_CUDA_SM90)"
	.elftype	@"ET_EXEC"


//--------------------- .nv.info                  --------------------------
	.section	.nv.info,"",@"SHT_CUDA_INFO"
	.align	4


	//----- nvinfo : EIATTR_REGCOUNT
	.align		4
        /*0000*/ 	.byte	0x04, 0x2f
        /*0002*/ 	.short	(.L_3 - .L_2)
	.align		4
.L_2:
        /*0004*/ 	.word	index@(triton_poi_fused__native_batch_norm_legit_no_training_add_silu_28)
        /*0008*/ 	.word	0x00000010


	//----- nvinfo : EIATTR_MIN_STACK_SIZE
	.align		4
.L_3:
        /*000c*/ 	.byte	0x04, 0x12
        /*000e*/ 	.short	(.L_5 - .L_4)
	.align		4
.L_4:
        /*0010*/ 	.word	index@(triton_poi_fused__native_batch_norm_legit_no_training_add_silu_28)
        /*0014*/ 	.word	0x00000000


	//----- nvinfo : EIATTR_FRAME_SIZE
	.align		4
.L_5:
        /*0018*/ 	.byte	0x04, 0x11
        /*001a*/ 	.short	(.L_7 - .L_6)
	.align		4
.L_6:
        /*001c*/ 	.word	index@(triton_poi_fused__native_batch_norm_legit_no_training_add_silu_28)
        /*0020*/ 	.word	0x00000000


	//----- nvinfo : EIATTR_MIN_STACK_SIZE
	.align		4
.L_7:
        /*0024*/ 	.byte	0x04, 0x12
        /*0026*/ 	.short	(.L_9 - .L_8)
	.align		4
.L_8:
        /*0028*/ 	.word	index@(triton_poi_fused__native_batch_norm_legit_no_training_add_silu_28)
        /*002c*/ 	.word	0x00000000
.L_9:


//--------------------- .nv.info.triton_poi_fused__native_batch_norm_legit_no_training_add_silu_28 --------------------------
	.section	.nv.info.triton_poi_fused__native_batch_norm_legit_no_training_add_silu_28,"",@"SHT_CUDA_INFO"
	.sectionflags	@""
	.align	4


	//----- nvinfo : EIATTR_CUDA_API_VERSION
	.align		4
        /*0000*/ 	.byte	0x04, 0x37
        /*0002*/ 	.short	(.L_11 - .L_10)
.L_10:
        /*0004*/ 	.word	0x0000007c


	//----- nvinfo : EIATTR_KPARAM_INFO
	.align		4
.L_11:
        /*0008*/ 	.byte	0x04, 0x17
        /*000a*/ 	.short	(.L_13 - .L_12)
.L_12:
        /*000c*/ 	.word	0x00000000
        /*0010*/ 	.short	0x0007
        /*0012*/ 	.short	0x0038
        /*0014*/ 	.byte	0x00, 0xf0, 0x11, 0x00


	//----- nvinfo : EIATTR_KPARAM_INFO
	.align		4
.L_13:
        /*0018*/ 	.byte	0x04, 0x17
        /*001a*/ 	.short	(.L_15 - .L_14)
.L_14:
        /*001c*/ 	.word	0x00000000
        /*0020*/ 	.short	0x0006
        /*0022*/ 	.short	0x0030
        /*0024*/ 	.byte	0x00, 0xf4, 0x21, 0x00


	//----- nvinfo : EIATTR_KPARAM_INFO
	.align		4
.L_15:
        /*0028*/ 	.byte	0x04, 0x17
        /*002a*/ 	.short	(.L_17 - .L_16)
.L_16:
        /*002c*/ 	.word	0x00000000
        /*0030*/ 	.short	0x0005
        /*0032*/ 	.short	0x0028
        /*0034*/ 	.byte	0x00, 0xf4, 0x21, 0x00


	//----- nvinfo : EIATTR_KPARAM_INFO
	.align		4
.L_17:
        /*0038*/ 	.byte	0x04, 0x17
        /*003a*/ 	.short	(.L_19 - .L_18)
.L_18:
        /*003c*/ 	.word	0x00000000
        /*0040*/ 	.short	0x0004
        /*0042*/ 	.short	0x0020
        /*0044*/ 	.byte	0x00, 0xf4, 0x21, 0x00


	//----- nvinfo : EIATTR_KPARAM_INFO
	.align		4
.L_19:
        /*0048*/ 	.byte	0x04, 0x17
        /*004a*/ 	.short	(.L_21 - .L_20)
.L_20:
        /*004c*/ 	.word	0x00000000
        /*0050*/ 	.short	0x0003
        /*0052*/ 	.short	0x0018
        /*0054*/ 	.byte	0x00, 0xf4, 0x21, 0x00


	//----- nvinfo : EIATTR_KPARAM_INFO
	.align		4
.L_21:
        /*0058*/ 	.byte	0x04, 0x17
        /*005a*/ 	.short	(.L_23 - .L_22)
.L_22:
        /*005c*/ 	.word	0x00000000
        /*0060*/ 	.short	0x0002
        /*0062*/ 	.short	0x0010
        /*0064*/ 	.byte	0x00, 0xf4, 0x21, 0x00


	//----- nvinfo : EIATTR_KPARAM_INFO
	.align		4
.L_23:
        /*0068*/ 	.byte	0x04, 0x17
        /*006a*/ 	.short	(.L_25 - .L_24)
.L_24:
        /*006c*/ 	.word	0x00000000
        /*0070*/ 	.short	0x0001
        /*0072*/ 	.short	0x0008
        /*0074*/ 	.byte	0x00, 0xf4, 0x21, 0x00


	//----- nvinfo : EIATTR_KPARAM_INFO
	.align		4
.L_25:
        /*0078*/ 	.byte	0x04, 0x17
        /*007a*/ 	.short	(.L_27 - .L_26)
.L_26:
        /*007c*/ 	.word	0x00000000
        /*0080*/ 	.short	0x0000
        /*0082*/ 	.short	0x0000
        /*0084*/ 	.byte	0x00, 0xf4, 0x21, 0x00


	//----- nvinfo : EIATTR_SPARSE_MMA_MASK
	.align		4
.L_27:
        /*0088*/ 	.byte	0x03, 0x50
        /*008a*/ 	.short	0x0000


	//----- nvinfo : EIATTR_MAXREG_COUNT
	.align		4
        /*008c*/ 	.byte	0x03, 0x1b
        /*008e*/ 	.short	0x00ff


	//----- nvinfo : EIATTR_EXIT_INSTR_OFFSETS
	.align		4
        /*0090*/ 	.byte	0x04, 0x1c
        /*0092*/ 	.short	(.L_29 - .L_28)


	//   ....[0]....
.L_28:
        /*0094*/ 	.word	0x000003b0


	//----- nvinfo : EIATTR_REQNTID
	.align		4
.L_29:
        /*0098*/ 	.byte	0x04, 0x10
        /*009a*/ 	.short	(.L_31 - .L_30)
.L_30:
        /*009c*/ 	.word	0x00000080
        /*00a0*/ 	.word	0x00000001
        /*00a4*/ 	.word	0x00000001


	//----- nvinfo : EIATTR_CBANK_PARAM_SIZE
	.align		4
.L_31:
        /*00a8*/ 	.byte	0x03, 0x19
        /*00aa*/ 	.short	0x003c


	//----- nvinfo : EIATTR_PARAM_CBANK
	.align		4
        /*00ac*/ 	.byte	0x04, 0x0a
        /*00ae*/ 	.short	(.L_33 - .L_32)
	.align		4
.L_32:
        /*00b0*/ 	.word	index@(.nv.constant0.triton_poi_fused__native_batch_norm_legit_no_training_add_silu_28)
        /*00b4*/ 	.short	0x0210
        /*00b6*/ 	.short	0x003c


	//----- nvinfo : EIATTR_SW_WAR
	.align		4
.L_33:
        /*00b8*/ 	.byte	0x04, 0x36
        /*00ba*/ 	.short	(.L_35 - .L_34)
.L_34:
        /*00bc*/ 	.word	0x00000008
.L_35:


//--------------------- .nv.callgraph             --------------------------
	.section	.nv.callgraph,"",@"SHT_CUDA_CALLGRAPH"
	.align	4
	.sectionentsize	8
	.align		4
        /*0000*/ 	.word	0x00000000
	.align		4
        /*0004*/ 	.word	0xffffffff
	.align		4
        /*0008*/ 	.word	0x00000000
	.align		4
        /*000c*/ 	.word	0xfffffffe
	.align		4
        /*0010*/ 	.word	0x00000000
	.align		4
        /*0014*/ 	.word	0xfffffffd
	.align		4
        /*0018*/ 	.word	0x00000000
	.align		4
        /*001c*/ 	.word	0xfffffffc


//--------------------- .nv.constant4             --------------------------
	.section	.nv.constant4,"a",@progbits
	.align	8
	.align		8
.nv.constant4:
        /*0000*/ 	.dword	_$_str
	.align		8
        /*0008*/ 	.dword	_$_str_$_2


//--------------------- .text.triton_poi_fused__native_batch_norm_legit_no_training_add_silu_28 --------------------------
	.section	.text.triton_poi_fused__native_batch_norm_legit_no_training_add_silu_28,"ax",@progbits
	.align	128
        .global         triton_poi_fused__native_batch_norm_legit_no_training_add_silu_28
        .type           triton_poi_fused__native_batch_norm_legit_no_training_add_silu_28,@function
        .size           triton_poi_fused__native_batch_norm_legit_no_training_add_silu_28,(.L_x_1 - triton_poi_fused__native_batch_norm_legit_no_training_add_silu_28)
        .other          triton_poi_fused__native_batch_norm_legit_no_training_add_silu_28,@"STO_CUDA_ENTRY STV_DEFAULT"
triton_poi_fused__native_batch_norm_legit_no_training_add_silu_28:
.text.triton_poi_fused__native_batch_norm_legit_no_training_add_silu_28:
[----:B------:R-:W-:Y:S01]  /*0000*/  LDC R1, c[0x0][0x28] ;  /* 0x00000a00ff017b82 */ /* 0x000fe20000000800 */
[----:B------:R-:W1:Y:S07]  /*0010*/  S2R R0, SR_TID.X ;  /* 0x0000000000007919 */ /* 0x000e6e0000002100 */
[----:B------:R-:W2:Y:S01]  /*0020*/  LDC.64 R6, c[0x0][0x228] ;  /* 0x00008a00ff067b82 */ /* 0x000ea20000000a00 */
[----:B------:R-:W-:Y:S01]  /*0030*/  ULDC.64 UR4, c[0x0][0x208] ;  /* 0x0000820000047ab9 */ /* 0x000fe20000000a00 */
[----:B------:R-:W3:Y:S06]  /*0040*/  S2R R3, SR_CTAID.X ;  /* 0x0000000000037919 */ /* 0x000eec0000002500 */
[----:B------:R-:W4:Y:S08]  /*0050*/  LDC.64 R4, c[0x0][0x220] ;  /* 0x00008800ff047b82 */ /* 0x000f300000000a00 */
[----:B------:R-:W5:Y:S08]  /*0060*/  LDC.64 R8, c[0x0][0x230] ;  /* 0x00008c00ff087b82 */ /* 0x000f700000000a00 */
[----:B------:R-:W5:Y:S01]  /*0070*/  LDC.64 R10, c[0x0][0x238] ;  /* 0x00008e00ff0a7b82 */ /* 0x000f620000000a00 */
[----:B-1----:R-:W-:-:S02]  /*0080*/  LOP3.LUT R0, R0, 0x7f, RZ, 0xc0, !PT ;  /* 0x0000007f00007812 */ /* 0x002fc400078ec0ff */
[----:B---3--:R-:W-:Y:S02]  /*0090*/  SHF.R.S32.HI R2, RZ, 0x18, R3 ;  /* 0x00000018ff027819 */ /* 0x008fe40000011403 */
[----:B------:R-:W-:Y:S02]  /*00a0*/  LEA R0, R3, R0, 0x7 ;  /* 0x0000000003007211 */ /* 0x000fe400078e38ff */
[----:B------:R-:W-:-:S04]  /*00b0*/  SGXT R3, R2, 0x1 ;  /* 0x000000010203781a */ /* 0x000fc80000000200 */
[----:B------:R-:W-:-:S04]  /*00c0*/  LEA.HI R3, R3, R0, RZ, 0x8 ;  /* 0x0000000003037211 */ /* 0x000fc800078f40ff */
[----:B------:R-:W-:-:S04]  /*00d0*/  LOP3.LUT R3, R3, 0xffffff00, RZ, 0xc0, !PT ;  /* 0xffffff0003037812 */ /* 0x000fc800078ec0ff */
[----:B------:R-:W-:Y:S02]  /*00e0*/  IADD3 R13, R0, -R3, RZ ;  /* 0x80000003000d7210 */ /* 0x000fe40007ffe0ff */
[----:B------:R-:W1:Y:S03]  /*00f0*/  LDC.64 R2, c[0x0][0x218] ;  /* 0x00008600ff027b82 */ /* 0x000e660000000a00 */
[----:B--2---:R-:W-:-:S05]  /*0100*/  IMAD.WIDE R6, R13, 0x4, R6 ;  /* 0x000000040d067825 */ /* 0x004fca00078e0206 */
[----:B------:R2:W3:Y:S01]  /*0110*/  LDG.E.EL R12, desc[UR4][R6.64] ;  /* 0x00000004060c7981 */ /* 0x0004e2000c2e1900 */
[----:B----4-:R-:W-:-:S04]  /*0120*/  IMAD.WIDE R4, R13, 0x4, R4 ;  /* 0x000000040d047825 */ /* 0x010fc800078e0204 */
[C---:B-----5:R-:W-:Y:S02]  /*0130*/  IMAD.WIDE R8, R13.reuse, 0x4, R8 ;  /* 0x000000040d087825 */ /* 0x060fe400078e0208 */
[----:B------:R-:W4:Y:S02]  /*0140*/  LDG.E.EL R5, desc[UR4][R4.64] ;  /* 0x0000000404057981 */ /* 0x000f24000c2e1900 */
[----:B0-----:R-:W-:Y:S01]  /*0150*/  IMAD.WIDE R10, R13, 0x4, R10 ;  /* 0x000000040d0a7825 */ /* 0x001fe200078e020a */
[----:B--2---:R-:W0:Y:S01]  /*0160*/  LDC.64 R6, c[0x0][0x240] ;  /* 0x00009000ff067b82 */ /* 0x004e220000000a00 */
[----:B------:R2:W5:Y:S04]  /*0170*/  LDG.E.EL R8, desc[UR4][R8.64] ;  /* 0x0000000408087981 */ /* 0x000568000c2e1900 */
[----:B------:R-:W5:Y:S01]  /*0180*/  LDG.E.EL R11, desc[UR4][R10.64] ;  /* 0x000000040a0b7981 */ /* 0x000f62000c2e1900 */
[----:B-1----:R-:W-:-:S06]  /*0190*/  IMAD.WIDE R2, R0, 0x4, R2 ;  /* 0x0000000400027825 */ /* 0x002fcc00078e0202 */
[----:B------:R-:W4:Y:S01]  /*01a0*/  LDG.E R2, desc[UR4][R2.64] ;  /* 0x0000000402027981 */ /* 0x000f22000c1e1900 */
[----:B0-----:R-:W-:-:S06]  /*01b0*/  IMAD.WIDE R6, R0, 0x4, R6 ;  /* 0x0000000400067825 */ /* 0x001fcc00078e0206 */
[----:B------:R-:W5:Y:S01]  /*01c0*/  LDG.E R6, desc[UR4][R6.64] ;  /* 0x0000000406067981 */ /* 0x000f62000c1e1900 */
[----:B--2---:R-:W-:Y:S01]  /*01d0*/  HFMA2.MMA R9, -RZ, RZ, 1.625, 0 ;  /* 0x3e800000ff097435 */ /* 0x004fe200000001ff */
[----:B---3--:R-:W-:-:S04]  /*01e0*/  FADD R12, R12, 0.0010000000474974513054 ;  /* 0x3a83126f0c0c7421 */ /* 0x008fc80000000000 */
[----:B------:R-:W0:Y:S02]  /*01f0*/  MUFU.SQRT R13, R12 ;  /* 0x0000000c000d7308 */ /* 0x000e240000002000 */
[C---:B0-----:R-:W-:Y:S02]  /*0200*/  FSETP.GT.AND P0, PT, R13.reuse, 8.50705917302346158658e+37, PT ;  /* 0x7e8000000d00780b */ /* 0x041fe40003f04000 */
[----:B------:R-:W-:-:S11]  /*0210*/  FSETP.GEU.AND P1, PT, R13, 1.175494350822287508e-38, PT ;  /* 0x008000000d00780b */ /* 0x000fd60003f2e000 */
[----:B------:R-:W-:-:S04]  /*0220*/  @P0 FMUL R13, R13, 0.25 ;  /* 0x3e8000000d0d0820 */ /* 0x000fc80000400000 */
[----:B------:R-:W-:-:S06]  /*0230*/  @!P1 FMUL R13, R13, 16777216 ;  /* 0x4b8000000d0d9820 */ /* 0x000fcc0000400000 */
[----:B------:R-:W0:Y:S01]  /*0240*/  MUFU.RCP R13, R13 ;  /* 0x0000000d000d7308 */ /* 0x000e220000001000 */
[----:B------:R-:W-:Y:S01]  /*0250*/  FSEL R4, R9, 1, P0 ;  /* 0x3f80000009047808 */ /* 0x000fe20000000000 */
[----:B----4-:R-:W-:-:S04]  /*0260*/  FADD R2, R2, -R5 ;  /* 0x8000000502027221 */ /* 0x010fc80000000000 */
[----:B------:R-:W-:-:S04]  /*0270*/  @!P1 FMUL R4, R4, 16777216 ;  /* 0x4b80000004049820 */ /* 0x000fc80000400000 */
[----:B0-----:R-:W-:-:S04]  /*0280*/  FMUL R3, R13, R4 ;  /* 0x000000040d037220 */ /* 0x001fc80000400000 */
[----:B------:R-:W-:-:S04]  /*0290*/  FMUL R2, R2, R3 ;  /* 0x0000000302027220 */ /* 0x000fc80000400000 */
[----:B-----5:R-:W-:-:S04]  /*02a0*/  FFMA R11, R8, R2, R11 ;  /* 0x00000002080b7223 */ /* 0x020fc8000000000b */
[----:B------:R-:W-:-:S04]  /*02b0*/  FADD R2, RZ, -R11 ;  /* 0x8000000bff027221 */ /* 0x000fc80000000000 */
[----:B------:R-:W-:-:S05]  /*02c0*/  FMUL R4, R2, 1.4426950216293334961 ;  /* 0x3fb8aa3b02047820 */ /* 0x000fca0000400000 */
[----:B------:R-:W-:-:S13]  /*02d0*/  FSETP.GEU.AND P0, PT, R4, -126, PT ;  /* 0xc2fc00000400780b */ /* 0x000fda0003f0e000 */
[----:B------:R-:W-:-:S04]  /*02e0*/  @!P0 FMUL R4, R4, 0.5 ;  /* 0x3f00000004048820 */ /* 0x000fc80000400000 */
[----:B------:R-:W0:Y:S02]  /*02f0*/  MUFU.EX2 R2, R4 ;  /* 0x0000000400027308 */ /* 0x000e240000000800 */
[----:B0-----:R-:W-:-:S04]  /*0300*/  @!P0 FMUL R2, R2, R2 ;  /* 0x0000000202028220 */ /* 0x001fc80000400000 */
[----:B------:R-:W-:Y:S02]  /*0310*/  FADD R5, R2, 1 ;  /* 0x3f80000002057421 */ /* 0x000fe40000000000 */
[----:B------:R-:W0:Y:S03]  /*0320*/  LDC.64 R2, c[0x0][0x210] ;  /* 0x00008400ff027b82 */ /* 0x000e260000000a00 */
[----:B------:R-:W-:-:S13]  /*0330*/  FSETP.GT.AND P0, PT, R5, 8.50705917302346158658e+37, PT ;  /* 0x7e8000000500780b */ /* 0x000fda0003f04000 */
[----:B------:R-:W-:-:S06]  /*0340*/  @P0 FMUL R5, R5, 0.25 ;  /* 0x3e80000005050820 */ /* 0x000fcc0000400000 */
[----:B------:R-:W1:Y:S01]  /*0350*/  MUFU.RCP R5, R5 ;  /* 0x0000000500057308 */ /* 0x000e620000001000 */
[----:B------:R-:W-:Y:S01]  /*0360*/  FSEL R8, R9, 1, P0 ;  /* 0x3f80000009087808 */ /* 0x000fe20000000000 */
[----:B0-----:R-:W-:-:S04]  /*0370*/  IMAD.WIDE R2, R0, 0x4, R2 ;  /* 0x0000000400027825 */ /* 0x001fc800078e0202 */
[----:B-1----:R-:W-:-:S04]  /*0380*/  FMUL R8, R5, R8 ;  /* 0x0000000805087220 */ /* 0x002fc80000400000 */
[----:B------:R-:W-:-:S05]  /*0390*/  FFMA R11, R11, R8, R6 ;  /* 0x000000080b0b7223 */ /* 0x000fca0000000006 */
[----:B------:R-:W-:Y:S01]  /*03a0*/  STG.E desc[UR4][R2.64], R11 ;  /* 0x0000000b02007986 */ /* 0x000fe2000c101904 */
[----:B------:R-:W-:Y:S05]  /*03b0*/  EXIT ;  /* 0x000000000000794d */ /* 0x000fea0003800000 */
.L_x_0:
[----:B------:R-:W-:-:S00]  /*03c0*/  BRA `(.L_x_0) ;  /* 0xfffffffc00fc7947 */ /* 0x000fc0000383ffff */
[----:B------:R-:W-:-:S00]  /*03d0*/  NOP ;  /* 0x0000000000007918 */ /* 0x000fc00000000000 */
        /* <DEDUP_REMOVED lines=10> */
.L_x_1:


//--------------------- .nv.global.init           --------------------------
	.section	.nv.global.init,"aw",@progbits
.nv.global.init:
	.type		_$_str,@object
	.size		_$_str,(_$_str_$_2 - _$_str)
_$_str:
        /*0000*/ 	.byte	0x5f, 0x5f, 0x43, 0x55, 0x44, 0x41, 0x5f, 0x46, 0x54, 0x5a, 0x00
	.type		_$_str_$_2,@object
	.size		_$_str_$_2,(.L_1 - _$_str_$_2)
_$_str_$_2:
        /*000b*/ 	.byte	0x5f, 0x5f, 0x43, 0x55, 0x44, 0x41, 0x5f, 0x50, 0x52, 0x45, 0x43, 0x5f, 0x53, 0x51, 0x52, 0x54
        /*001b*/ 	.byte	0x00
.L_1:


//--------------------- .nv.constant0.triton_poi_fused__native_batch_norm_legit_no_training_add_silu_28 --------------------------
	.section	.nv.constant0.triton_poi_fused__native_batch_norm_legit_no_training_add_silu_28,"a",@progbits
	.sectionflags	@""
	.align	4
.nv.constant0.triton_poi_fused__native_batch_norm_legit_no_training_add_silu_28:
	.zero		588
